//
// Generated by NVIDIA NVVM Compiler
//
// Compiler Build ID: CL-36424714
// Cuda compilation tools, release 13.0, V13.0.88
// Based on NVVM 20.0.0
//

.version 9.0
.target sm_100
.address_size 64

	// .globl	_Z7reduce1PfiS_

.visible .entry _Z7reduce1PfiS_(
	.param .u64 .ptr .align 1 _Z7reduce1PfiS__param_0,
	.param .u32 _Z7reduce1PfiS__param_1,
	.param .u64 .ptr .align 1 _Z7reduce1PfiS__param_2
)
{
	.reg .pred 	%p<7>;
	.reg .b32 	%r<12>;
	.reg .b32 	%f<12>;
	.reg .b64 	%rd<7>;

	ld.param.u64 	%rd2, [_Z7reduce1PfiS__param_0];
	ld.param.u64 	%rd1, [_Z7reduce1PfiS__param_2];
	cvta.to.global.u64 	%rd3, %rd2;
	mov.u32 	%r1, %tid.x;
	mul.wide.u32 	%rd4, %r1, 4;
	add.s64 	%rd5, %rd3, %rd4;
	ld.global.f32 	%f2, [%rd5];
	mov.b32 	%r2, %f2;
	shfl.sync.down.b32	%r3|%p1, %r2, 16, 31, -1;
	mov.b32 	%f3, %r3;
	add.f32 	%f4, %f2, %f3;
	mov.b32 	%r4, %f4;
	shfl.sync.down.b32	%r5|%p2, %r4, 8, 31, -1;
	mov.b32 	%f5, %r5;
	add.f32 	%f6, %f4, %f5;
	mov.b32 	%r6, %f6;
	shfl.sync.down.b32	%r7|%p3, %r6, 4, 31, -1;
	mov.b32 	%f7, %r7;
	add.f32 	%f8, %f6, %f7;
	mov.b32 	%r8, %f8;
	shfl.sync.down.b32	%r9|%p4, %r8, 2, 31, -1;
	mov.b32 	%f9, %r9;
	add.f32 	%f10, %f8, %f9;
	mov.b32 	%r10, %f10;
	shfl.sync.down.b32	%r11|%p5, %r10, 1, 31, -1;
	mov.b32 	%f11, %r11;
	add.f32 	%f1, %f10, %f11;
	setp.ne.s32 	%p6, %r1, 0;
	@%p6 bra 	$L__BB0_2;
	cvta.to.global.u64 	%rd6, %rd1;
	st.global.f32 	[%rd6], %f1;
$L__BB0_2:
	ret;

}


// ===== COMPILED SASS (sm_100) =====

	.target	sm_100

	.elftype	@"ET_EXEC"


//--------------------- .note.nv.tkinfo           --------------------------
	.section	.note.nv.tkinfo,"",@"SHT_NOTE"
	.sectionflags	@"SHF_NOTE_NV_TKINFO"
	.tkinfo
        /*0018*/ 	.word	0x00000002
        /*0030*/ 	.string	""
        /*0030*/ 	.string	"ptxas"
        /*0030*/ 	.string	"Cuda compilation tools, release 13.0, V13.0.88"
        /*0030*/ 	.string	"Build cuda_13.0.r13.0/compiler.36424714_0"
        /*0030*/ 	.string	"-arch sm_100 -m 64 "



//--------------------- .note.nv.cuinfo           --------------------------
	.section	.note.nv.cuinfo,"",@"SHT_NOTE"
	.sectionflags	@"SHF_NOTE_NV_CUINFO"
        /*0018*/ 	.short	0x0002
        /*001a*/ 	.short	0x0064
        /*001c*/ 	.short	0x0082
	.zero		2


//--------------------- .nv.info                  --------------------------
	.section	.nv.info,"",@"SHT_CUDA_INFO"
	.align	4


	//----- nvinfo : EIATTR_REGCOUNT
	.align		4
        /*0000*/ 	.byte	0x04, 0x2f
        /*0002*/ 	.short	(.L_1 - .L_0)
	.align		4
.L_0:
        /*0004*/ 	.word	index@(_Z7reduce1PfiS_)
        /*0008*/ 	.word	0x0000000c


	//----- nvinfo : EIATTR_FRAME_SIZE
	.align		4
.L_1:
        /*000c*/ 	.byte	0x04, 0x11
        /*000e*/ 	.short	(.L_3 - .L_2)
	.align		4
.L_2:
        /*0010*/ 	.word	index@(_Z7reduce1PfiS_)
        /*0014*/ 	.word	0x00000000


	//----- nvinfo : EIATTR_MIN_STACK_SIZE
	.align		4
.L_3:
        /*0018*/ 	.byte	0x04, 0x12
        /*001a*/ 	.short	(.L_5 - .L_4)
	.align		4
.L_4:
        /*001c*/ 	.word	index@(_Z7reduce1PfiS_)
        /*0020*/ 	.word	0x00000000
.L_5:


//--------------------- .nv.compat                --------------------------
	.section	.nv.compat,"",@"SHT_CUDA_COMPAT_INFO"
	.align	4
        /*0000*/ 	.byte	0x02, 0x09, 0x00, 0x00, 0x02, 0x02, 0x01, 0x00, 0x02, 0x05, 0x05, 0x00, 0x03, 0x07, 0x01, 0x01
        /*0010*/ 	.byte	0x02, 0x03, 0x00, 0x00, 0x02, 0x06, 0x01, 0x00, 0x04, 0x0b, 0x08, 0x00, 0x09, 0x00, 0x00, 0x00
        /*0020*/ 	.byte	0x00, 0x00, 0x00, 0x00


//--------------------- .nv.info._Z7reduce1PfiS_  --------------------------
	.section	.nv.info._Z7reduce1PfiS_,"",@"SHT_CUDA_INFO"
	.sectionflags	@""
	.align	4


	//----- nvinfo : EIATTR_CUDA_API_VERSION
	.align		4
        /*0000*/ 	.byte	0x04, 0x37
        /*0002*/ 	.short	(.L_7 - .L_6)
.L_6:
        /*0004*/ 	.word	0x00000082


	//----- nvinfo : EIATTR_KPARAM_INFO
	.align		4
.L_7:
        /*0008*/ 	.byte	0x04, 0x17
        /*000a*/ 	.short	(.L_9 - .L_8)
.L_8:
        /*000c*/ 	.word	0x00000000
        /*0010*/ 	.short	0x0002
        /*0012*/ 	.short	0x0010
        /*0014*/ 	.byte	0x00, 0xf5, 0x21, 0x00


	//----- nvinfo : EIATTR_KPARAM_INFO
	.align		4
.L_9:
        /*0018*/ 	.byte	0x04, 0x17
        /*001a*/ 	.short	(.L_11 - .L_10)
.L_10:
        /*001c*/ 	.word	0x00000000
        /*0020*/ 	.short	0x0001
        /*0022*/ 	.short	0x0008
        /*0024*/ 	.byte	0x00, 0xf0, 0x11, 0x00


	//----- nvinfo : EIATTR_KPARAM_INFO
	.align		4
.L_11:
        /*0028*/ 	.byte	0x04, 0x17
        /*002a*/ 	.short	(.L_13 - .L_12)
.L_12:
        /*002c*/ 	.word	0x00000000
        /*0030*/ 	.short	0x0000
        /*0032*/ 	.short	0x0000
        /*0034*/ 	.byte	0x00, 0xf5, 0x21, 0x00


	//----- nvinfo : EIATTR_SPARSE_MMA_MASK
	.align		4
.L_13:
        /*0038*/ 	.byte	0x03, 0x50
        /*003a*/ 	.short	0x0000


	//----- nvinfo : EIATTR_MAXREG_COUNT
	.align		4
        /*003c*/ 	.byte	0x03, 0x1b
        /*003e*/ 	.short	0x00ff


	//----- nvinfo : EIATTR_MERCURY_ISA_VERSION
	.align		4
        /*0040*/ 	.byte	0x03, 0x5f
        /*0042*/ 	.short	0x0101


	//----- nvinfo : EIATTR_COOP_GROUP_MASK_REGIDS
	.align		4
        /*0044*/ 	.byte	0x04, 0x29
        /*0046*/ 	.short	(.L_15 - .L_14)


	//   ....[0]....
.L_14:
        /*0048*/ 	.word	0xffffffff


	//   ....[1]....
        /*004c*/ 	.word	0xffffffff


	//   ....[2]....
        /*0050*/ 	.word	0xffffffff


	//   ....[3]....
        /*0054*/ 	.word	0xffffffff


	//   ....[4]....
        /*0058*/ 	.word	0xffffffff


	//----- nvinfo : EIATTR_COOP_GROUP_INSTR_OFFSETS
	.align		4
.L_15:
        /*005c*/ 	.byte	0x04, 0x28
        /*005e*/ 	.short	(.L_17 - .L_16)


	//   ....[0]....
.L_16:
        /*0060*/ 	.word	0x00000070


	//   ....[1]....
        /*0064*/ 	.word	0x00000090


	//   ....[2]....
        /*0068*/ 	.word	0x000000b0


	//   ....[3]....
        /*006c*/ 	.word	0x000000d0


	//   ....[4]....
        /*0070*/ 	.word	0x000000f0


	//----- nvinfo : EIATTR_VRC_CTA_INIT_COUNT
	.align		4
.L_17:
        /*0074*/ 	.byte	0x02, 0x4a
	.zero		1
	.zero		1


	//----- nvinfo : EIATTR_EXIT_INSTR_OFFSETS
	.align		4
        /*0078*/ 	.byte	0x04, 0x1c
        /*007a*/ 	.short	(.L_19 - .L_18)


	//   ....[0]....
.L_18:
        /*007c*/ 	.word	0x00000100


	//   ....[1]....
        /*0080*/ 	.word	0x00000140


	//----- nvinfo : EIATTR_CBANK_PARAM_SIZE
	.align		4
.L_19:
        /*0084*/ 	.byte	0x03, 0x19
        /*0086*/ 	.short	0x0018


	//----- nvinfo : EIATTR_PARAM_CBANK
	.align		4
        /*0088*/ 	.byte	0x04, 0x0a
        /*008a*/ 	.short	(.L_21 - .L_20)
	.align		4
.L_20:
        /*008c*/ 	.word	index@(.nv.constant0._Z7reduce1PfiS_)
        /*0090*/ 	.short	0x0380
        /*0092*/ 	.short	0x0018


	//----- nvinfo : EIATTR_SW_WAR
	.align		4
.L_21:
        /*0094*/ 	.byte	0x04, 0x36
        /*0096*/ 	.short	(.L_23 - .L_22)
.L_22:
        /*0098*/ 	.word	0x00000008
.L_23:


//--------------------- .nv.callgraph             --------------------------
	.section	.nv.callgraph,"",@"SHT_CUDA_CALLGRAPH"
	.align	4
	.sectionentsize	8
	.align		4
        /*0000*/ 	.word	0x00000000
	.align		4
        /*0004*/ 	.word	0xffffffff
	.align		4
        /*0008*/ 	.word	0x00000000
	.align		4
        /*000c*/ 	.word	0xfffffffe
	.align		4
        /*0010*/ 	.word	0x00000000
	.align		4
        /*0014*/ 	.word	0xfffffffd
	.align		4
        /*0018*/ 	.word	0x00000000
	.align		4
        /*001c*/ 	.word	0xfffffffc


//--------------------- .text._Z7reduce1PfiS_     --------------------------
	.section	.text._Z7reduce1PfiS_,"ax",@progbits
	.align	128
        .global         _Z7reduce1PfiS_
        .type           _Z7reduce1PfiS_,@function
        .size           _Z7reduce1PfiS_,(.L_x_1 - _Z7reduce1PfiS_)
        .other          _Z7reduce1PfiS_,@"STO_CUDA_ENTRY STV_DEFAULT"
_Z7reduce1PfiS_:
.text._Z7reduce1PfiS_:
[----:B------:R-:W-:Y:S01]  /*0000*/  LDC R1, c[0x0][0x37c] ;  /* 0x0000df00ff017b82 */ /* 0x000fe20000000800 */
[----:B------:R-:W0:Y:S07]  /*0010*/  S2R R9, SR_TID.X ;  /* 0x0000000000097919 */ /* 0x000e2e0000002100 */
[----:B------:R-:W0:Y:S01]  /*0020*/  LDC.64 R2, c[0x0][0x380] ;  /* 0x0000e000ff027b82 */ /* 0x000e220000000a00 */
[----:B------:R-:W1:Y:S01]  /*0030*/  LDCU.64 UR4, c[0x0][0x358] ;  /* 0x00006b00ff0477ac */ /* 0x000e620008000a00 */
[----:B0-----:R-:W-:-:S06]  /*0040*/  IMAD.WIDE.U32 R2, R9, 0x4, R2 ;  /* 0x0000000409027825 */ /* 0x001fcc00078e0002 */
[----:B-1----:R-:W2:Y:S01]  /*0050*/  LDG.E R2, desc[UR4][R2.64] ;  /* 0x0000000402027981 */ /* 0x002ea2000c1e1900 */
[----:B------:R-:W-:-:S03]  /*0060*/  ISETP.NE.AND P0, PT, R9, RZ, PT ;  /* 0x000000ff0900720c */ /* 0x000fc60003f05270 */
[----:B--2---:R-:W0:Y:S02]  /*0070*/  SHFL.DOWN PT, R5, R2, 0x10, 0x1f ;  /* 0x0a001f0002057f89 */ /* 0x004e2400000e0000 */
[----:B0-----:R-:W-:-:S05]  /*0080*/  FADD R5, R2, R5 ;  /* 0x0000000502057221 */ /* 0x001fca0000000000 */
[----:B------:R-:W0:Y:S02]  /*0090*/  SHFL.DOWN PT, R0, R5, 0x8, 0x1f ;  /* 0x09001f0005007f89 */ /* 0x000e2400000e0000 */
[----:B0-----:R-:W-:-:S05]  /*00a0*/  FADD R0, R5, R0 ;  /* 0x0000000005007221 */ /* 0x001fca0000000000 */
[----:B------:R-:W0:Y:S02]  /*00b0*/  SHFL.DOWN PT, R7, R0, 0x4, 0x1f ;  /* 0x08801f0000077f89 */ /* 0x000e2400000e0000 */
[----:B0-----:R-:W-:-:S05]  /*00c0*/  FADD R7, R0, R7 ;  /* 0x0000000700077221 */ /* 0x001fca0000000000 */
[----:B------:R-:W0:Y:S02]  /*00d0*/  SHFL.DOWN PT, R4, R7, 0x2, 0x1f ;  /* 0x08401f0007047f89 */ /* 0x000e2400000e0000 */
[----:B0-----:R-:W-:-:S05]  /*00e0*/  FADD R4, R7, R4 ;  /* 0x0000000407047221 */ /* 0x001fca0000000000 */
[----:B------:R0:W1:Y:S01]  /*00f0*/  SHFL.DOWN PT, R9, R4, 0x1, 0x1f ;  /* 0x08201f0004097f89 */ /* 0x00006200000e0000 */
[----:B------:R-:W-:Y:S05]  /*0100*/  @P0 EXIT ;  /* 0x000000000000094d */ /* 0x000fea0003800000 */
[----:B------:R-:W2:Y:S01]  /*0110*/  LDC.64 R2, c[0x0][0x390] ;  /* 0x0000e400ff027b82 */ /* 0x000ea20000000a00 */
[----:B-1----:R-:W-:-:S05]  /*0120*/  FADD R9, R4, R9 ;  /* 0x0000000904097221 */ /* 0x002fca0000000000 */
[----:B--2---:R-:W-:Y:S01]  /*0130*/  STG.E desc[UR4][R2.64], R9 ;  /* 0x0000000902007986 */ /* 0x004fe2000c101904 */
[----:B------:R-:W-:Y:S05]  /*0140*/  EXIT ;  /* 0x000000000000794d */ /* 0x000fea0003800000 */
.L_x_0:
[----:B------:R-:W-:-:S00]  /*0150*/  BRA `(.L_x_0) ;  /* 0xfffffffc00fc7947 */ /* 0x000fc0000383ffff */
[----:B------:R-:W-:-:S00]  /*0160*/  NOP ;  /* 0x0000000000007918 */ /* 0x000fc00000000000 */
        /* <DEDUP_REMOVED lines=9> */
.L_x_1:


//--------------------- .nv.shared.reserved.0     --------------------------
	.section	.nv.shared.reserved.0,"aw",@nobits
	.weak		__nv_reservedSMEM_offset_0_alias
	.size		__nv_reservedSMEM_offset_0_alias, 0, 64
	.other		__nv_reservedSMEM_offset_0_alias,@"STO_CUDA_RESERVED_SHARED STV_DEFAULT"
__nv_reservedSMEM_offset_0_alias:
	.zero		0
	.zero		64


//--------------------- .nv.constant0._Z7reduce1PfiS_ --------------------------
	.section	.nv.constant0._Z7reduce1PfiS_,"a",@progbits
	.sectionflags	@""
	.align	4
.nv.constant0._Z7reduce1PfiS_:
	.zero		920


//--------------------- SYMBOLS --------------------------

	.type		.nv.reservedSmem.offset0,@object
	.size		.nv.reservedSmem.offset0,0x4
